//
// Generated by NVIDIA NVVM Compiler
//
// Compiler Build ID: CL-36424714
// Cuda compilation tools, release 13.0, V13.0.88
// Based on NVVM 20.0.0
//

.version 9.0
.target sm_100
.address_size 64

	// .globl	matrixMultBy

.visible .entry matrixMultBy(
	.param .u64 .ptr .align 1 matrixMultBy_param_0,
	.param .f64 matrixMultBy_param_1,
	.param .u32 matrixMultBy_param_2,
	.param .u32 matrixMultBy_param_3,
	.param .u32 matrixMultBy_param_4,
	.param .u32 matrixMultBy_param_5
)
{
	.reg .pred 	%p<4>;
	.reg .b32 	%r<12>;
	.reg .b64 	%rd<5>;
	.reg .b64 	%fd<4>;

	ld.param.u64 	%rd1, [matrixMultBy_param_0];
	ld.param.f64 	%fd1, [matrixMultBy_param_1];
	ld.param.u32 	%r2, [matrixMultBy_param_2];
	ld.param.u32 	%r3, [matrixMultBy_param_3];
	ld.param.u32 	%r4, [matrixMultBy_param_4];
	ld.param.u32 	%r5, [matrixMultBy_param_5];
	mov.u32 	%r6, %tid.x;
	mov.u32 	%r7, %ctaid.x;
	mad.lo.s32 	%r8, %r3, %r7, %r6;
	mov.u32 	%r9, %tid.y;
	mov.u32 	%r10, %ctaid.y;
	mad.lo.s32 	%r11, %r4, %r10, %r9;
	mad.lo.s32 	%r1, %r11, %r2, %r8;
	setp.ge.s32 	%p1, %r1, %r5;
	setp.ge.s32 	%p2, %r8, %r2;
	or.pred  	%p3, %p2, %p1;
	@%p3 bra 	$L__BB0_2;
	cvta.to.global.u64 	%rd2, %rd1;
	mul.wide.s32 	%rd3, %r1, 8;
	add.s64 	%rd4, %rd2, %rd3;
	ld.global.f64 	%fd2, [%rd4];
	mul.f64 	%fd3, %fd1, %fd2;
	st.global.f64 	[%rd4], %fd3;
$L__BB0_2:
	ret;

}


// ===== COMPILED SASS (sm_100) =====

	.target	sm_100

	.elftype	@"ET_EXEC"


//--------------------- .note.nv.tkinfo           --------------------------
	.section	.note.nv.tkinfo,"",@"SHT_NOTE"
	.sectionflags	@"SHF_NOTE_NV_TKINFO"
	.tkinfo
        /*0018*/ 	.word	0x00000002
        /*0030*/ 	.string	""
        /*0030*/ 	.string	"ptxas"
        /*0030*/ 	.string	"Cuda compilation tools, release 13.0, V13.0.88"
        /*0030*/ 	.string	"Build cuda_13.0.r13.0/compiler.36424714_0"
        /*0030*/ 	.string	"-arch sm_100 -m 64 "



//--------------------- .note.nv.cuinfo           --------------------------
	.section	.note.nv.cuinfo,"",@"SHT_NOTE"
	.sectionflags	@"SHF_NOTE_NV_CUINFO"
        /*0018*/ 	.short	0x0002
        /*001a*/ 	.short	0x0064
        /*001c*/ 	.short	0x0082
	.zero		2


//--------------------- .nv.info                  --------------------------
	.section	.nv.info,"",@"SHT_CUDA_INFO"
	.align	4


	//----- nvinfo : EIATTR_REGCOUNT
	.align		4
        /*0000*/ 	.byte	0x04, 0x2f
        /*0002*/ 	.short	(.L_1 - .L_0)
	.align		4
.L_0:
        /*0004*/ 	.word	index@(matrixMultBy)
        /*0008*/ 	.word	0x0000000a


	//----- nvinfo : EIATTR_FRAME_SIZE
	.align		4
.L_1:
        /*000c*/ 	.byte	0x04, 0x11
        /*000e*/ 	.short	(.L_3 - .L_2)
	.align		4
.L_2:
        /*0010*/ 	.word	index@(matrixMultBy)
        /*0014*/ 	.word	0x00000000


	//----- nvinfo : EIATTR_MIN_STACK_SIZE
	.align		4
.L_3:
        /*0018*/ 	.byte	0x04, 0x12
        /*001a*/ 	.short	(.L_5 - .L_4)
	.align		4
.L_4:
        /*001c*/ 	.word	index@(matrixMultBy)
        /*0020*/ 	.word	0x00000000
.L_5:


//--------------------- .nv.compat                --------------------------
	.section	.nv.compat,"",@"SHT_CUDA_COMPAT_INFO"
	.align	4
        /*0000*/ 	.byte	0x02, 0x09, 0x00, 0x00, 0x02, 0x02, 0x01, 0x00, 0x02, 0x05, 0x05, 0x00, 0x03, 0x07, 0x01, 0x01
        /*0010*/ 	.byte	0x02, 0x03, 0x00, 0x00, 0x02, 0x06, 0x01, 0x00, 0x04, 0x0b, 0x08, 0x00, 0x01, 0x00, 0x00, 0x00
        /*0020*/ 	.byte	0x00, 0x00, 0x00, 0x00


//--------------------- .nv.info.matrixMultBy     --------------------------
	.section	.nv.info.matrixMultBy,"",@"SHT_CUDA_INFO"
	.sectionflags	@""
	.align	4


	//----- nvinfo : EIATTR_CUDA_API_VERSION
	.align		4
        /*0000*/ 	.byte	0x04, 0x37
        /*0002*/ 	.short	(.L_7 - .L_6)
.L_6:
        /*0004*/ 	.word	0x00000082


	//----- nvinfo : EIATTR_KPARAM_INFO
	.align		4
.L_7:
        /*0008*/ 	.byte	0x04, 0x17
        /*000a*/ 	.short	(.L_9 - .L_8)
.L_8:
        /*000c*/ 	.word	0x00000000
        /*0010*/ 	.short	0x0005
        /*0012*/ 	.short	0x001c
        /*0014*/ 	.byte	0x00, 0xf0, 0x11, 0x00


	//----- nvinfo : EIATTR_KPARAM_INFO
	.align		4
.L_9:
        /*0018*/ 	.byte	0x04, 0x17
        /*001a*/ 	.short	(.L_11 - .L_10)
.L_10:
        /*001c*/ 	.word	0x00000000
        /*0020*/ 	.short	0x0004
        /*0022*/ 	.short	0x0018
        /*0024*/ 	.byte	0x00, 0xf0, 0x11, 0x00


	//----- nvinfo : EIATTR_KPARAM_INFO
	.align		4
.L_11:
        /*0028*/ 	.byte	0x04, 0x17
        /*002a*/ 	.short	(.L_13 - .L_12)
.L_12:
        /*002c*/ 	.word	0x00000000
        /*0030*/ 	.short	0x0003
        /*0032*/ 	.short	0x0014
        /*0034*/ 	.byte	0x00, 0xf0, 0x11, 0x00


	//----- nvinfo : EIATTR_KPARAM_INFO
	.align		4
.L_13:
        /*0038*/ 	.byte	0x04, 0x17
        /*003a*/ 	.short	(.L_15 - .L_14)
.L_14:
        /*003c*/ 	.word	0x00000000
        /*0040*/ 	.short	0x0002
        /*0042*/ 	.short	0x0010
        /*0044*/ 	.byte	0x00, 0xf0, 0x11, 0x00


	//----- nvinfo : EIATTR_KPARAM_INFO
	.align		4
.L_15:
        /*0048*/ 	.byte	0x04, 0x17
        /*004a*/ 	.short	(.L_17 - .L_16)
.L_16:
        /*004c*/ 	.word	0x00000000
        /*0050*/ 	.short	0x0001
        /*0052*/ 	.short	0x0008
        /*0054*/ 	.byte	0x00, 0xf0, 0x21, 0x00


	//----- nvinfo : EIATTR_KPARAM_INFO
	.align		4
.L_17:
        /*0058*/ 	.byte	0x04, 0x17
        /*005a*/ 	.short	(.L_19 - .L_18)
.L_18:
        /*005c*/ 	.word	0x00000000
        /*0060*/ 	.short	0x0000
        /*0062*/ 	.short	0x0000
        /*0064*/ 	.byte	0x00, 0xf5, 0x21, 0x00


	//----- nvinfo : EIATTR_SPARSE_MMA_MASK
	.align		4
.L_19:
        /*0068*/ 	.byte	0x03, 0x50
        /*006a*/ 	.short	0x0000


	//----- nvinfo : EIATTR_MAXREG_COUNT
	.align		4
        /*006c*/ 	.byte	0x03, 0x1b
        /*006e*/ 	.short	0x00ff


	//----- nvinfo : EIATTR_MERCURY_ISA_VERSION
	.align		4
        /*0070*/ 	.byte	0x03, 0x5f
        /*0072*/ 	.short	0x0101


	//----- nvinfo : EIATTR_VRC_CTA_INIT_COUNT
	.align		4
        /*0074*/ 	.byte	0x02, 0x4a
	.zero		1
	.zero		1


	//----- nvinfo : EIATTR_EXIT_INSTR_OFFSETS
	.align		4
        /*0078*/ 	.byte	0x04, 0x1c
        /*007a*/ 	.short	(.L_21 - .L_20)


	//   ....[0]....
.L_20:
        /*007c*/ 	.word	0x000000c0


	//   ....[1]....
        /*0080*/ 	.word	0x00000140


	//----- nvinfo : EIATTR_CBANK_PARAM_SIZE
	.align		4
.L_21:
        /*0084*/ 	.byte	0x03, 0x19
        /*0086*/ 	.short	0x0020


	//----- nvinfo : EIATTR_PARAM_CBANK
	.align		4
        /*0088*/ 	.byte	0x04, 0x0a
        /*008a*/ 	.short	(.L_23 - .L_22)
	.align		4
.L_22:
        /*008c*/ 	.word	index@(.nv.constant0.matrixMultBy)
        /*0090*/ 	.short	0x0380
        /*0092*/ 	.short	0x0020


	//----- nvinfo : EIATTR_SW_WAR
	.align		4
.L_23:
        /*0094*/ 	.byte	0x04, 0x36
        /*0096*/ 	.short	(.L_25 - .L_24)
.L_24:
        /*0098*/ 	.word	0x00000008
.L_25:


//--------------------- .nv.callgraph             --------------------------
	.section	.nv.callgraph,"",@"SHT_CUDA_CALLGRAPH"
	.align	4
	.sectionentsize	8
	.align		4
        /*0000*/ 	.word	0x00000000
	.align		4
        /*0004*/ 	.word	0xffffffff
	.align		4
        /*0008*/ 	.word	0x00000000
	.align		4
        /*000c*/ 	.word	0xfffffffe
	.align		4
        /*0010*/ 	.word	0x00000000
	.align		4
        /*0014*/ 	.word	0xfffffffd
	.align		4
        /*0018*/ 	.word	0x00000000
	.align		4
        /*001c*/ 	.word	0xfffffffc


//--------------------- .text.matrixMultBy        --------------------------
	.section	.text.matrixMultBy,"ax",@progbits
	.align	128
        .global         matrixMultBy
        .type           matrixMultBy,@function
        .size           matrixMultBy,(.L_x_1 - matrixMultBy)
        .other          matrixMultBy,@"STO_CUDA_ENTRY STV_DEFAULT"
matrixMultBy:
.text.matrixMultBy:
[----:B------:R-:W-:Y:S01]  /*0000*/  LDC R1, c[0x0][0x37c] ;  /* 0x0000df00ff017b82 */ /* 0x000fe20000000800 */
[----:B------:R-:W0:Y:S07]  /*0010*/  S2R R0, SR_TID.X ;  /* 0x0000000000007919 */ /* 0x000e2e0000002100 */
[----:B------:R-:W0:Y:S01]  /*0020*/  S2UR UR4, SR_CTAID.X ;  /* 0x00000000000479c3 */ /* 0x000e220000002500 */
[----:B------:R-:W1:Y:S07]  /*0030*/  S2R R5, SR_TID.Y ;  /* 0x0000000000057919 */ /* 0x000e6e0000002200 */
[----:B------:R-:W0:Y:S08]  /*0040*/  LDC.64 R2, c[0x0][0x390] ;  /* 0x0000e400ff027b82 */ /* 0x000e300000000a00 */
[----:B------:R-:W1:Y:S08]  /*0050*/  S2UR UR5, SR_CTAID.Y ;  /* 0x00000000000579c3 */ /* 0x000e700000002600 */
[----:B------:R-:W1:Y:S01]  /*0060*/  LDC.64 R6, c[0x0][0x398] ;  /* 0x0000e600ff067b82 */ /* 0x000e620000000a00 */
[----:B0-----:R-:W-:-:S02]  /*0070*/  IMAD R3, R3, UR4, R0 ;  /* 0x0000000403037c24 */ /* 0x001fc4000f8e0200 */
[----:B-1----:R-:W-:-:S04]  /*0080*/  IMAD R0, R6, UR5, R5 ;  /* 0x0000000506007c24 */ /* 0x002fc8000f8e0205 */
[----:B------:R-:W-:-:S05]  /*0090*/  IMAD R0, R0, R2, R3 ;  /* 0x0000000200007224 */ /* 0x000fca00078e0203 */
[----:B------:R-:W-:-:S04]  /*00a0*/  ISETP.GE.AND P0, PT, R0, R7, PT ;  /* 0x000000070000720c */ /* 0x000fc80003f06270 */
[----:B------:R-:W-:-:S13]  /*00b0*/  ISETP.GE.OR P0, PT, R3, R2, P0 ;  /* 0x000000020300720c */ /* 0x000fda0000706670 */
[----:B------:R-:W-:Y:S05]  /*00c0*/  @P0 EXIT ;  /* 0x000000000000094d */ /* 0x000fea0003800000 */
[----:B------:R-:W0:Y:S01]  /*00d0*/  LDC.64 R2, c[0x0][0x380] ;  /* 0x0000e000ff027b82 */ /* 0x000e220000000a00 */
[----:B------:R-:W1:Y:S07]  /*00e0*/  LDCU.64 UR4, c[0x0][0x358] ;  /* 0x00006b00ff0477ac */ /* 0x000e6e0008000a00 */
[----:B------:R-:W2:Y:S01]  /*00f0*/  LDC.64 R6, c[0x0][0x388] ;  /* 0x0000e200ff067b82 */ /* 0x000ea20000000a00 */
[----:B0-----:R-:W-:-:S05]  /*0100*/  IMAD.WIDE R2, R0, 0x8, R2 ;  /* 0x0000000800027825 */ /* 0x001fca00078e0202 */
[----:B-1----:R-:W2:Y:S02]  /*0110*/  LDG.E.64 R4, desc[UR4][R2.64] ;  /* 0x0000000402047981 */ /* 0x002ea4000c1e1b00 */
[----:B--2---:R-:W-:-:S07]  /*0120*/  DMUL R4, R4, R6 ;  /* 0x0000000604047228 */ /* 0x004fce0000000000 */
[----:B------:R-:W-:Y:S01]  /*0130*/  STG.E.64 desc[UR4][R2.64], R4 ;  /* 0x0000000402007986 */ /* 0x000fe2000c101b04 */
[----:B------:R-:W-:Y:S05]  /*0140*/  EXIT ;  /* 0x000000000000794d */ /* 0x000fea0003800000 */
.L_x_0:
[----:B------:R-:W-:-:S00]  /*0150*/  BRA `(.L_x_0) ;  /* 0xfffffffc00fc7947 */ /* 0x000fc0000383ffff */
[----:B------:R-:W-:-:S00]  /*0160*/  NOP ;  /* 0x0000000000007918 */ /* 0x000fc00000000000 */
        /* <DEDUP_REMOVED lines=9> */
.L_x_1:


//--------------------- .nv.shared.reserved.0     --------------------------
	.section	.nv.shared.reserved.0,"aw",@nobits
	.weak		__nv_reservedSMEM_offset_0_alias
	.size		__nv_reservedSMEM_offset_0_alias, 0, 64
	.other		__nv_reservedSMEM_offset_0_alias,@"STO_CUDA_RESERVED_SHARED STV_DEFAULT"
__nv_reservedSMEM_offset_0_alias:
	.zero		0
	.zero		64


//--------------------- .nv.constant0.matrixMultBy --------------------------
	.section	.nv.constant0.matrixMultBy,"a",@progbits
	.sectionflags	@""
	.align	4
.nv.constant0.matrixMultBy:
	.zero		928


//--------------------- SYMBOLS --------------------------

	.type		.nv.reservedSmem.offset0,@object
	.size		.nv.reservedSmem.offset0,0x4
